//
// Generated by NVIDIA NVVM Compiler
//
// Compiler Build ID: CL-36424714
// Cuda compilation tools, release 13.0, V13.0.88
// Based on NVVM 20.0.0
//

.version 9.0
.target sm_100
.address_size 64

	// .globl	_Z9addMatrixPiS_S_ii

.visible .entry _Z9addMatrixPiS_S_ii(
	.param .u64 .ptr .align 1 _Z9addMatrixPiS_S_ii_param_0,
	.param .u64 .ptr .align 1 _Z9addMatrixPiS_S_ii_param_1,
	.param .u64 .ptr .align 1 _Z9addMatrixPiS_S_ii_param_2,
	.param .u32 _Z9addMatrixPiS_S_ii_param_3,
	.param .u32 _Z9addMatrixPiS_S_ii_param_4
)
{
	.reg .pred 	%p<15>;
	.reg .b32 	%r<128>;
	.reg .b64 	%rd<30>;

	ld.param.u64 	%rd7, [_Z9addMatrixPiS_S_ii_param_0];
	ld.param.u64 	%rd8, [_Z9addMatrixPiS_S_ii_param_1];
	ld.param.u64 	%rd9, [_Z9addMatrixPiS_S_ii_param_2];
	ld.param.u32 	%r25, [_Z9addMatrixPiS_S_ii_param_3];
	ld.param.u32 	%r26, [_Z9addMatrixPiS_S_ii_param_4];
	cvta.to.global.u64 	%rd1, %rd9;
	cvta.to.global.u64 	%rd2, %rd8;
	cvta.to.global.u64 	%rd3, %rd7;
	mov.u32 	%r27, %ntid.x;
	mov.u32 	%r1, %ctaid.x;
	mov.u32 	%r2, %tid.x;
	mad.lo.s32 	%r3, %r27, %r1, %r2;
	setp.ge.s32 	%p1, %r3, %r25;
	setp.lt.s32 	%p2, %r26, 1;
	or.pred  	%p3, %p1, %p2;
	@%p3 bra 	$L__BB0_13;
	mul.lo.s32 	%r4, %r26, %r3;
	and.b32  	%r5, %r26, 15;
	setp.lt.u32 	%p4, %r26, 16;
	mov.b32 	%r124, 0;
	@%p4 bra 	$L__BB0_4;
	and.b32  	%r124, %r26, 2147483632;
	neg.s32 	%r122, %r124;
	add.s64 	%rd4, %rd3, 32;
	add.s64 	%rd5, %rd2, 32;
	add.s64 	%rd6, %rd1, 32;
	mov.u32 	%r121, %r4;
$L__BB0_3:
	.pragma "nounroll";
	mul.wide.s32 	%rd10, %r121, 4;
	add.s64 	%rd11, %rd4, %rd10;
	add.s64 	%rd12, %rd5, %rd10;
	add.s64 	%rd13, %rd6, %rd10;
	ld.global.u32 	%r29, [%rd11+-32];
	ld.global.u32 	%r30, [%rd12+-32];
	add.s32 	%r31, %r30, %r29;
	st.global.u32 	[%rd13+-32], %r31;
	ld.global.u32 	%r32, [%rd11+-28];
	ld.global.u32 	%r33, [%rd12+-28];
	add.s32 	%r34, %r33, %r32;
	st.global.u32 	[%rd13+-28], %r34;
	ld.global.u32 	%r35, [%rd11+-24];
	ld.global.u32 	%r36, [%rd12+-24];
	add.s32 	%r37, %r36, %r35;
	st.global.u32 	[%rd13+-24], %r37;
	ld.global.u32 	%r38, [%rd11+-20];
	ld.global.u32 	%r39, [%rd12+-20];
	add.s32 	%r40, %r39, %r38;
	st.global.u32 	[%rd13+-20], %r40;
	ld.global.u32 	%r41, [%rd11+-16];
	ld.global.u32 	%r42, [%rd12+-16];
	add.s32 	%r43, %r42, %r41;
	st.global.u32 	[%rd13+-16], %r43;
	ld.global.u32 	%r44, [%rd11+-12];
	ld.global.u32 	%r45, [%rd12+-12];
	add.s32 	%r46, %r45, %r44;
	st.global.u32 	[%rd13+-12], %r46;
	ld.global.u32 	%r47, [%rd11+-8];
	ld.global.u32 	%r48, [%rd12+-8];
	add.s32 	%r49, %r48, %r47;
	st.global.u32 	[%rd13+-8], %r49;
	ld.global.u32 	%r50, [%rd11+-4];
	ld.global.u32 	%r51, [%rd12+-4];
	add.s32 	%r52, %r51, %r50;
	st.global.u32 	[%rd13+-4], %r52;
	ld.global.u32 	%r53, [%rd11];
	ld.global.u32 	%r54, [%rd12];
	add.s32 	%r55, %r54, %r53;
	st.global.u32 	[%rd13], %r55;
	ld.global.u32 	%r56, [%rd11+4];
	ld.global.u32 	%r57, [%rd12+4];
	add.s32 	%r58, %r57, %r56;
	st.global.u32 	[%rd13+4], %r58;
	ld.global.u32 	%r59, [%rd11+8];
	ld.global.u32 	%r60, [%rd12+8];
	add.s32 	%r61, %r60, %r59;
	st.global.u32 	[%rd13+8], %r61;
	ld.global.u32 	%r62, [%rd11+12];
	ld.global.u32 	%r63, [%rd12+12];
	add.s32 	%r64, %r63, %r62;
	st.global.u32 	[%rd13+12], %r64;
	ld.global.u32 	%r65, [%rd11+16];
	ld.global.u32 	%r66, [%rd12+16];
	add.s32 	%r67, %r66, %r65;
	st.global.u32 	[%rd13+16], %r67;
	ld.global.u32 	%r68, [%rd11+20];
	ld.global.u32 	%r69, [%rd12+20];
	add.s32 	%r70, %r69, %r68;
	st.global.u32 	[%rd13+20], %r70;
	ld.global.u32 	%r71, [%rd11+24];
	ld.global.u32 	%r72, [%rd12+24];
	add.s32 	%r73, %r72, %r71;
	st.global.u32 	[%rd13+24], %r73;
	ld.global.u32 	%r74, [%rd11+28];
	ld.global.u32 	%r75, [%rd12+28];
	add.s32 	%r76, %r75, %r74;
	st.global.u32 	[%rd13+28], %r76;
	add.s32 	%r122, %r122, 16;
	add.s32 	%r121, %r121, 16;
	setp.ne.s32 	%p5, %r122, 0;
	@%p5 bra 	$L__BB0_3;
$L__BB0_4:
	setp.eq.s32 	%p6, %r5, 0;
	@%p6 bra 	$L__BB0_13;
	and.b32  	%r13, %r26, 7;
	setp.lt.u32 	%p7, %r5, 8;
	@%p7 bra 	$L__BB0_7;
	add.s32 	%r77, %r124, %r4;
	mul.wide.s32 	%rd14, %r77, 4;
	add.s64 	%rd15, %rd3, %rd14;
	ld.global.u32 	%r78, [%rd15];
	add.s64 	%rd16, %rd2, %rd14;
	ld.global.u32 	%r79, [%rd16];
	add.s32 	%r80, %r79, %r78;
	add.s64 	%rd17, %rd1, %rd14;
	st.global.u32 	[%rd17], %r80;
	ld.global.u32 	%r81, [%rd15+4];
	ld.global.u32 	%r82, [%rd16+4];
	add.s32 	%r83, %r82, %r81;
	st.global.u32 	[%rd17+4], %r83;
	ld.global.u32 	%r84, [%rd15+8];
	ld.global.u32 	%r85, [%rd16+8];
	add.s32 	%r86, %r85, %r84;
	st.global.u32 	[%rd17+8], %r86;
	ld.global.u32 	%r87, [%rd15+12];
	ld.global.u32 	%r88, [%rd16+12];
	add.s32 	%r89, %r88, %r87;
	st.global.u32 	[%rd17+12], %r89;
	ld.global.u32 	%r90, [%rd15+16];
	ld.global.u32 	%r91, [%rd16+16];
	add.s32 	%r92, %r91, %r90;
	st.global.u32 	[%rd17+16], %r92;
	ld.global.u32 	%r93, [%rd15+20];
	ld.global.u32 	%r94, [%rd16+20];
	add.s32 	%r95, %r94, %r93;
	st.global.u32 	[%rd17+20], %r95;
	ld.global.u32 	%r96, [%rd15+24];
	ld.global.u32 	%r97, [%rd16+24];
	add.s32 	%r98, %r97, %r96;
	st.global.u32 	[%rd17+24], %r98;
	ld.global.u32 	%r99, [%rd15+28];
	ld.global.u32 	%r100, [%rd16+28];
	add.s32 	%r101, %r100, %r99;
	st.global.u32 	[%rd17+28], %r101;
	add.s32 	%r124, %r124, 8;
$L__BB0_7:
	setp.eq.s32 	%p8, %r13, 0;
	@%p8 bra 	$L__BB0_13;
	and.b32  	%r16, %r26, 3;
	setp.lt.u32 	%p9, %r13, 4;
	@%p9 bra 	$L__BB0_10;
	add.s32 	%r102, %r124, %r4;
	mul.wide.s32 	%rd18, %r102, 4;
	add.s64 	%rd19, %rd3, %rd18;
	ld.global.u32 	%r103, [%rd19];
	add.s64 	%rd20, %rd2, %rd18;
	ld.global.u32 	%r104, [%rd20];
	add.s32 	%r105, %r104, %r103;
	add.s64 	%rd21, %rd1, %rd18;
	st.global.u32 	[%rd21], %r105;
	ld.global.u32 	%r106, [%rd19+4];
	ld.global.u32 	%r107, [%rd20+4];
	add.s32 	%r108, %r107, %r106;
	st.global.u32 	[%rd21+4], %r108;
	ld.global.u32 	%r109, [%rd19+8];
	ld.global.u32 	%r110, [%rd20+8];
	add.s32 	%r111, %r110, %r109;
	st.global.u32 	[%rd21+8], %r111;
	ld.global.u32 	%r112, [%rd19+12];
	ld.global.u32 	%r113, [%rd20+12];
	add.s32 	%r114, %r113, %r112;
	st.global.u32 	[%rd21+12], %r114;
	add.s32 	%r124, %r124, 4;
$L__BB0_10:
	setp.eq.s32 	%p10, %r16, 0;
	@%p10 bra 	$L__BB0_13;
	add.s32 	%r127, %r124, %r4;
	neg.s32 	%r126, %r16;
$L__BB0_12:
	.pragma "nounroll";
	mul.wide.s32 	%rd22, %r127, 4;
	add.s64 	%rd23, %rd1, %rd22;
	add.s64 	%rd24, %rd2, %rd22;
	add.s64 	%rd25, %rd3, %rd22;
	ld.global.u32 	%r115, [%rd25];
	ld.global.u32 	%r116, [%rd24];
	add.s32 	%r117, %r116, %r115;
	st.global.u32 	[%rd23], %r117;
	add.s32 	%r127, %r127, 1;
	add.s32 	%r126, %r126, 1;
	setp.ne.s32 	%p11, %r126, 0;
	@%p11 bra 	$L__BB0_12;
$L__BB0_13:
	setp.ge.u32 	%p12, %r1, %r25;
	setp.ge.u32 	%p13, %r2, %r26;
	or.pred  	%p14, %p12, %p13;
	@%p14 bra 	$L__BB0_15;
	mul.wide.s32 	%rd26, %r3, 4;
	add.s64 	%rd27, %rd3, %rd26;
	ld.global.u32 	%r118, [%rd27];
	add.s64 	%rd28, %rd2, %rd26;
	ld.global.u32 	%r119, [%rd28];
	add.s32 	%r120, %r119, %r118;
	add.s64 	%rd29, %rd1, %rd26;
	st.global.u32 	[%rd29], %r120;
$L__BB0_15:
	ret;

}


// ===== COMPILED SASS (sm_100) =====

	.target	sm_100

	.elftype	@"ET_EXEC"


//--------------------- .note.nv.tkinfo           --------------------------
	.section	.note.nv.tkinfo,"",@"SHT_NOTE"
	.sectionflags	@"SHF_NOTE_NV_TKINFO"
	.tkinfo
        /*0018*/ 	.word	0x00000002
        /*0030*/ 	.string	""
        /*0030*/ 	.string	"ptxas"
        /*0030*/ 	.string	"Cuda compilation tools, release 13.0, V13.0.88"
        /*0030*/ 	.string	"Build cuda_13.0.r13.0/compiler.36424714_0"
        /*0030*/ 	.string	"-arch sm_100 -m 64 "



//--------------------- .note.nv.cuinfo           --------------------------
	.section	.note.nv.cuinfo,"",@"SHT_NOTE"
	.sectionflags	@"SHF_NOTE_NV_CUINFO"
        /*0018*/ 	.short	0x0002
        /*001a*/ 	.short	0x0064
        /*001c*/ 	.short	0x0082
	.zero		2


//--------------------- .nv.info                  --------------------------
	.section	.nv.info,"",@"SHT_CUDA_INFO"
	.align	4


	//----- nvinfo : EIATTR_REGCOUNT
	.align		4
        /*0000*/ 	.byte	0x04, 0x2f
        /*0002*/ 	.short	(.L_1 - .L_0)
	.align		4
.L_0:
        /*0004*/ 	.word	index@(_Z9addMatrixPiS_S_ii)
        /*0008*/ 	.word	0x0000001a


	//----- nvinfo : EIATTR_FRAME_SIZE
	.align		4
.L_1:
        /*000c*/ 	.byte	0x04, 0x11
        /*000e*/ 	.short	(.L_3 - .L_2)
	.align		4
.L_2:
        /*0010*/ 	.word	index@(_Z9addMatrixPiS_S_ii)
        /*0014*/ 	.word	0x00000000


	//----- nvinfo : EIATTR_MIN_STACK_SIZE
	.align		4
.L_3:
        /*0018*/ 	.byte	0x04, 0x12
        /*001a*/ 	.short	(.L_5 - .L_4)
	.align		4
.L_4:
        /*001c*/ 	.word	index@(_Z9addMatrixPiS_S_ii)
        /*0020*/ 	.word	0x00000000
.L_5:


//--------------------- .nv.compat                --------------------------
	.section	.nv.compat,"",@"SHT_CUDA_COMPAT_INFO"
	.align	4
        /*0000*/ 	.byte	0x02, 0x09, 0x00, 0x00, 0x02, 0x02, 0x01, 0x00, 0x02, 0x05, 0x05, 0x00, 0x03, 0x07, 0x01, 0x01
        /*0010*/ 	.byte	0x02, 0x03, 0x00, 0x00, 0x02, 0x06, 0x01, 0x00, 0x04, 0x0b, 0x08, 0x00, 0x09, 0x00, 0x00, 0x00
        /*0020*/ 	.byte	0x00, 0x00, 0x00, 0x00


//--------------------- .nv.info._Z9addMatrixPiS_S_ii --------------------------
	.section	.nv.info._Z9addMatrixPiS_S_ii,"",@"SHT_CUDA_INFO"
	.sectionflags	@""
	.align	4


	//----- nvinfo : EIATTR_CUDA_API_VERSION
	.align		4
        /*0000*/ 	.byte	0x04, 0x37
        /*0002*/ 	.short	(.L_7 - .L_6)
.L_6:
        /*0004*/ 	.word	0x00000082


	//----- nvinfo : EIATTR_KPARAM_INFO
	.align		4
.L_7:
        /*0008*/ 	.byte	0x04, 0x17
        /*000a*/ 	.short	(.L_9 - .L_8)
.L_8:
        /*000c*/ 	.word	0x00000000
        /*0010*/ 	.short	0x0004
        /*0012*/ 	.short	0x001c
        /*0014*/ 	.byte	0x00, 0xf0, 0x11, 0x00


	//----- nvinfo : EIATTR_KPARAM_INFO
	.align		4
.L_9:
        /*0018*/ 	.byte	0x04, 0x17
        /*001a*/ 	.short	(.L_11 - .L_10)
.L_10:
        /*001c*/ 	.word	0x00000000
        /*0020*/ 	.short	0x0003
        /*0022*/ 	.short	0x0018
        /*0024*/ 	.byte	0x00, 0xf0, 0x11, 0x00


	//----- nvinfo : EIATTR_KPARAM_INFO
	.align		4
.L_11:
        /*0028*/ 	.byte	0x04, 0x17
        /*002a*/ 	.short	(.L_13 - .L_12)
.L_12:
        /*002c*/ 	.word	0x00000000
        /*0030*/ 	.short	0x0002
        /*0032*/ 	.short	0x0010
        /*0034*/ 	.byte	0x00, 0xf5, 0x21, 0x00


	//----- nvinfo : EIATTR_KPARAM_INFO
	.align		4
.L_13:
        /*0038*/ 	.byte	0x04, 0x17
        /*003a*/ 	.short	(.L_15 - .L_14)
.L_14:
        /*003c*/ 	.word	0x00000000
        /*0040*/ 	.short	0x0001
        /*0042*/ 	.short	0x0008
        /*0044*/ 	.byte	0x00, 0xf5, 0x21, 0x00


	//----- nvinfo : EIATTR_KPARAM_INFO
	.align		4
.L_15:
        /*0048*/ 	.byte	0x04, 0x17
        /*004a*/ 	.short	(.L_17 - .L_16)
.L_16:
        /*004c*/ 	.word	0x00000000
        /*0050*/ 	.short	0x0000
        /*0052*/ 	.short	0x0000
        /*0054*/ 	.byte	0x00, 0xf5, 0x21, 0x00


	//----- nvinfo : EIATTR_SPARSE_MMA_MASK
	.align		4
.L_17:
        /*0058*/ 	.byte	0x03, 0x50
        /*005a*/ 	.short	0x0000


	//----- nvinfo : EIATTR_MAXREG_COUNT
	.align		4
        /*005c*/ 	.byte	0x03, 0x1b
        /*005e*/ 	.short	0x00ff


	//----- nvinfo : EIATTR_MERCURY_ISA_VERSION
	.align		4
        /*0060*/ 	.byte	0x03, 0x5f
        /*0062*/ 	.short	0x0101


	//----- nvinfo : EIATTR_VRC_CTA_INIT_COUNT
	.align		4
        /*0064*/ 	.byte	0x02, 0x4a
	.zero		1
	.zero		1


	//----- nvinfo : EIATTR_EXIT_INSTR_OFFSETS
	.align		4
        /*0068*/ 	.byte	0x04, 0x1c
        /*006a*/ 	.short	(.L_19 - .L_18)


	//   ....[0]....
.L_18:
        /*006c*/ 	.word	0x00000c70


	//   ....[1]....
        /*0070*/ 	.word	0x00000d20


	//----- nvinfo : EIATTR_CRS_STACK_SIZE
	.align		4
.L_19:
        /*0074*/ 	.byte	0x04, 0x1e
        /*0076*/ 	.short	(.L_21 - .L_20)
.L_20:
        /*0078*/ 	.word	0x00000000


	//----- nvinfo : EIATTR_CBANK_PARAM_SIZE
	.align		4
.L_21:
        /*007c*/ 	.byte	0x03, 0x19
        /*007e*/ 	.short	0x0020


	//----- nvinfo : EIATTR_PARAM_CBANK
	.align		4
        /*0080*/ 	.byte	0x04, 0x0a
        /*0082*/ 	.short	(.L_23 - .L_22)
	.align		4
.L_22:
        /*0084*/ 	.word	index@(.nv.constant0._Z9addMatrixPiS_S_ii)
        /*0088*/ 	.short	0x0380
        /*008a*/ 	.short	0x0020


	//----- nvinfo : EIATTR_SW_WAR
	.align		4
.L_23:
        /*008c*/ 	.byte	0x04, 0x36
        /*008e*/ 	.short	(.L_25 - .L_24)
.L_24:
        /*0090*/ 	.word	0x00000008
.L_25:


//--------------------- .nv.callgraph             --------------------------
	.section	.nv.callgraph,"",@"SHT_CUDA_CALLGRAPH"
	.align	4
	.sectionentsize	8
	.align		4
        /*0000*/ 	.word	0x00000000
	.align		4
        /*0004*/ 	.word	0xffffffff
	.align		4
        /*0008*/ 	.word	0x00000000
	.align		4
        /*000c*/ 	.word	0xfffffffe
	.align		4
        /*0010*/ 	.word	0x00000000
	.align		4
        /*0014*/ 	.word	0xfffffffd
	.align		4
        /*0018*/ 	.word	0x00000000
	.align		4
        /*001c*/ 	.word	0xfffffffc


//--------------------- .text._Z9addMatrixPiS_S_ii --------------------------
	.section	.text._Z9addMatrixPiS_S_ii,"ax",@progbits
	.align	128
        .global         _Z9addMatrixPiS_S_ii
        .type           _Z9addMatrixPiS_S_ii,@function
        .size           _Z9addMatrixPiS_S_ii,(.L_x_8 - _Z9addMatrixPiS_S_ii)
        .other          _Z9addMatrixPiS_S_ii,@"STO_CUDA_ENTRY STV_DEFAULT"
_Z9addMatrixPiS_S_ii:
.text._Z9addMatrixPiS_S_ii:
[----:B------:R-:W-:Y:S01]  /*0000*/  LDC R1, c[0x0][0x37c] ;  /* 0x0000df00ff017b82 */ /* 0x000fe20000000800 */
[----:B------:R-:W0:Y:S07]  /*0010*/  S2R R7, SR_CTAID.X ;  /* 0x0000000000077919 */ /* 0x000e2e0000002500 */
[----:B------:R-:W1:Y:S01]  /*0020*/  LDC.64 R2, c[0x0][0x398] ;  /* 0x0000e600ff027b82 */ /* 0x000e620000000a00 */
[----:B------:R-:W0:Y:S01]  /*0030*/  LDCU UR4, c[0x0][0x360] ;  /* 0x00006c00ff0477ac */ /* 0x000e220008000800 */
[----:B------:R-:W-:Y:S01]  /*0040*/  BSSY.RECONVERGENT B0, `(.L_x_0) ;  /* 0x00000c0000007945 */ /* 0x000fe20003800200 */
[----:B------:R-:W0:Y:S01]  /*0050*/  S2R R6, SR_TID.X ;  /* 0x0000000000067919 */ /* 0x000e220000002100 */
[----:B------:R-:W2:Y:S01]  /*0060*/  LDCU.64 UR12, c[0x0][0x358] ;  /* 0x00006b00ff0c77ac */ /* 0x000ea20008000a00 */
[----:B-1----:R-:W-:Y:S01]  /*0070*/  ISETP.GE.AND P0, PT, R3, 0x1, PT ;  /* 0x000000010300780c */ /* 0x002fe20003f06270 */
[----:B0-----:R-:W-:-:S05]  /*0080*/  IMAD R4, R7, UR4, R6 ;  /* 0x0000000407047c24 */ /* 0x001fca000f8e0206 */
[----:B------:R-:W-:-:S13]  /*0090*/  ISETP.GE.OR P0, PT, R4, R2, !P0 ;  /* 0x000000020400720c */ /* 0x000fda0004706670 */
[----:B--2---:R-:W-:Y:S05]  /*00a0*/  @P0 BRA `(.L_x_1) ;  /* 0x0000000800e40947 */ /* 0x004fea0003800000 */
[C---:B------:R-:W-:Y:S01]  /*00b0*/  ISETP.GE.U32.AND P1, PT, R3.reuse, 0x10, PT ;  /* 0x000000100300780c */ /* 0x040fe20003f26070 */
[----:B------:R-:W-:Y:S01]  /*00c0*/  HFMA2 R0, -RZ, RZ, 0, 0 ;  /* 0x00000000ff007431 */ /* 0x000fe200000001ff */
[----:B------:R-:W-:Y:S01]  /*00d0*/  LOP3.LUT R18, R3, 0xf, RZ, 0xc0, !PT ;  /* 0x0000000f03127812 */ /* 0x000fe200078ec0ff */
[----:B------:R-:W-:-:S03]  /*00e0*/  IMAD R5, R4, R3, RZ ;  /* 0x0000000304057224 */ /* 0x000fc600078e02ff */
[----:B------:R-:W-:-:S07]  /*00f0*/  ISETP.NE.AND P0, PT, R18, RZ, PT ;  /* 0x000000ff1200720c */ /* 0x000fce0003f05270 */
[----:B------:R-:W-:Y:S06]  /*0100*/  @!P1 BRA `(.L_x_2) ;  /* 0x0000000400609947 */ /* 0x000fec0003800000 */
[----:B------:R-:W0:Y:S01]  /*0110*/  LDCU.128 UR4, c[0x0][0x380] ;  /* 0x00007000ff0477ac */ /* 0x000e220008000c00 */
[----:B------:R-:W-:Y:S02]  /*0120*/  LOP3.LUT R0, R3, 0x7ffffff0, RZ, 0xc0, !PT ;  /* 0x7ffffff003007812 */ /* 0x000fe400078ec0ff */
[----:B------:R-:W-:Y:S01]  /*0130*/  MOV R14, R5 ;  /* 0x00000005000e7202 */ /* 0x000fe20000000f00 */
[----:B------:R-:W1:Y:S02]  /*0140*/  LDCU.64 UR10, c[0x0][0x390] ;  /* 0x00007200ff0a77ac */ /* 0x000e640008000a00 */
[----:B------:R-:W-:Y:S01]  /*0150*/  IMAD.MOV R15, RZ, RZ, -R0 ;  /* 0x000000ffff0f7224 */ /* 0x000fe200078e0a00 */
[----:B0-----:R-:W-:Y:S02]  /*0160*/  UIADD3 UR8, UP0, UPT, UR4, 0x20, URZ ;  /* 0x0000002004087890 */ /* 0x001fe4000ff1e0ff */
[----:B------:R-:W-:Y:S02]  /*0170*/  UIADD3 UR6, UP1, UPT, UR6, 0x20, URZ ;  /* 0x0000002006067890 */ /* 0x000fe4000ff3e0ff */
[----:B-1----:R-:W-:-:S02]  /*0180*/  UIADD3 UR4, UP2, UPT, UR10, 0x20, URZ ;  /* 0x000000200a047890 */ /* 0x002fc4000ff5e0ff */
[----:B------:R-:W-:Y:S02]  /*0190*/  UIADD3.X UR9, UPT, UPT, URZ, UR5, URZ, UP0, !UPT ;  /* 0x00000005ff097290 */ /* 0x000fe400087fe4ff */
[----:B------:R-:W-:Y:S02]  /*01a0*/  UIADD3.X UR7, UPT, UPT, URZ, UR7, URZ, UP1, !UPT ;  /* 0x00000007ff077290 */ /* 0x000fe40008ffe4ff */
[----:B------:R-:W-:-:S12]  /*01b0*/  UIADD3.X UR5, UPT, UPT, URZ, UR11, URZ, UP2, !UPT ;  /* 0x0000000bff057290 */ /* 0x000fd800097fe4ff */
.L_x_3:
[----:B------:R-:W-:Y:S01]  /*01c0*/  MOV R8, UR8 ;  /* 0x0000000800087c02 */ /* 0x000fe20008000f00 */
[----:B------:R-:W-:Y:S01]  /*01d0*/  IMAD.U32 R9, RZ, RZ, UR9 ;  /* 0x00000009ff097e24 */ /* 0x000fe2000f8e00ff */
[----:B------:R-:W-:Y:S01]  /*01e0*/  MOV R10, UR6 ;  /* 0x00000006000a7c02 */ /* 0x000fe20008000f00 */
[----:B------:R-:W-:Y:S02]  /*01f0*/  IMAD.U32 R11, RZ, RZ, UR7 ;  /* 0x00000007ff0b7e24 */ /* 0x000fe4000f8e00ff */
[----:B------:R-:W-:-:S04]  /*0200*/  IMAD.WIDE R8, R14, 0x4, R8 ;  /* 0x000000040e087825 */ /* 0x000fc800078e0208 */
[----:B------:R-:W-:Y:S01]  /*0210*/  IMAD.WIDE R10, R14, 0x4, R10 ;  /* 0x000000040e0a7825 */ /* 0x000fe200078e020a */
[----:B------:R-:W2:Y:S04]  /*0220*/  LDG.E R16, desc[UR12][R8.64+-0x20] ;  /* 0xffffe00c08107981 */ /* 0x000ea8000c1e1900 */
[----:B0-----:R-:W2:Y:S01]  /*0230*/  LDG.E R17, desc[UR12][R10.64+-0x20] ;  /* 0xffffe00c0a117981 */ /* 0x001ea2000c1e1900 */
[----:B------:R-:W-:Y:S01]  /*0240*/  MOV R12, UR4 ;  /* 0x00000004000c7c02 */ /* 0x000fe20008000f00 */
[----:B------:R-:W-:-:S04]  /*0250*/  IMAD.U32 R13, RZ, RZ, UR5 ;  /* 0x00000005ff0d7e24 */ /* 0x000fc8000f8e00ff */
[----:B------:R-:W-:Y:S01]  /*0260*/  IMAD.WIDE R12, R14, 0x4, R12 ;  /* 0x000000040e0c7825 */ /* 0x000fe200078e020c */
[----:B--2---:R-:W-:-:S05]  /*0270*/  IADD3 R17, PT, PT, R16, R17, RZ ;  /* 0x0000001110117210 */ /* 0x004fca0007ffe0ff */
[----:B------:R0:W-:Y:S04]  /*0280*/  STG.E desc[UR12][R12.64+-0x20], R17 ;  /* 0xffffe0110c007986 */ /* 0x0001e8000c10190c */
[----:B------:R-:W2:Y:S04]  /*0290*/  LDG.E R16, desc[UR12][R8.64+-0x1c] ;  /* 0xffffe40c08107981 */ /* 0x000ea8000c1e1900 */
[----:B------:R-:W2:Y:S02]  /*02a0*/  LDG.E R19, desc[UR12][R10.64+-0x1c] ;  /* 0xffffe40c0a137981 */ /* 0x000ea4000c1e1900 */
[----:B--2---:R-:W-:-:S05]  /*02b0*/  IMAD.IADD R19, R16, 0x1, R19 ;  /* 0x0000000110137824 */ /* 0x004fca00078e0213 */
[----:B------:R1:W-:Y:S04]  /*02c0*/  STG.E desc[UR12][R12.64+-0x1c], R19 ;  /* 0xffffe4130c007986 */ /* 0x0003e8000c10190c */
[----:B------:R-:W2:Y:S04]  /*02d0*/  LDG.E R16, desc[UR12][R8.64+-0x18] ;  /* 0xffffe80c08107981 */ /* 0x000ea8000c1e1900 */
[----:B------:R-:W2:Y:S02]  /*02e0*/  LDG.E R21, desc[UR12][R10.64+-0x18] ;  /* 0xffffe80c0a157981 */ /* 0x000ea4000c1e1900 */
[----:B--2---:R-:W-:-:S05]  /*02f0*/  IADD3 R21, PT, PT, R16, R21, RZ ;  /* 0x0000001510157210 */ /* 0x004fca0007ffe0ff */
[----:B------:R2:W-:Y:S04]  /*0300*/  STG.E desc[UR12][R12.64+-0x18], R21 ;  /* 0xffffe8150c007986 */ /* 0x0005e8000c10190c */
[----:B------:R-:W3:Y:S04]  /*0310*/  LDG.E R16, desc[UR12][R8.64+-0x14] ;  /* 0xffffec0c08107981 */ /* 0x000ee8000c1e1900 */
[----:B------:R-:W3:Y:S02]  /*0320*/  LDG.E R23, desc[UR12][R10.64+-0x14] ;  /* 0xffffec0c0a177981 */ /* 0x000ee4000c1e1900 */
[----:B---3--:R-:W-:-:S05]  /*0330*/  IMAD.IADD R23, R16, 0x1, R23 ;  /* 0x0000000110177824 */ /* 0x008fca00078e0217 */
[----:B------:R3:W-:Y:S04]  /*0340*/  STG.E desc[UR12][R12.64+-0x14], R23 ;  /* 0xffffec170c007986 */ /* 0x0007e8000c10190c */
[----:B------:R-:W4:Y:S04]  /*0350*/  LDG.E R16, desc[UR12][R8.64+-0x10] ;  /* 0xfffff00c08107981 */ /* 0x000f28000c1e1900 */
[----:B0-----:R-:W4:Y:S02]  /*0360*/  LDG.E R17, desc[UR12][R10.64+-0x10] ;  /* 0xfffff00c0a117981 */ /* 0x001f24000c1e1900 */
[----:B----4-:R-:W-:-:S05]  /*0370*/  IADD3 R17, PT, PT, R16, R17, RZ ;  /* 0x0000001110117210 */ /* 0x010fca0007ffe0ff */
[----:B------:R0:W-:Y:S04]  /*0380*/  STG.E desc[UR12][R12.64+-0x10], R17 ;  /* 0xfffff0110c007986 */ /* 0x0001e8000c10190c */
[----:B------:R-:W4:Y:S04]  /*0390*/  LDG.E R16, desc[UR12][R8.64+-0xc] ;  /* 0xfffff40c08107981 */ /* 0x000f28000c1e1900 */
[----:B-1----:R-:W4:Y:S02]  /*03a0*/  LDG.E R19, desc[UR12][R10.64+-0xc] ;  /* 0xfffff40c0a137981 */ /* 0x002f24000c1e1900 */
[----:B----4-:R-:W-:-:S05]  /*03b0*/  IMAD.IADD R19, R16, 0x1, R19 ;  /* 0x0000000110137824 */ /* 0x010fca00078e0213 */
[----:B------:R1:W-:Y:S04]  /*03c0*/  STG.E desc[UR12][R12.64+-0xc], R19 ;  /* 0xfffff4130c007986 */ /* 0x0003e8000c10190c */
[----:B------:R-:W4:Y:S04]  /*03d0*/  LDG.E R16, desc[UR12][R8.64+-0x8] ;  /* 0xfffff80c08107981 */ /* 0x000f28000c1e1900 */
[----:B--2---:R-:W4:Y:S02]  /*03e0*/  LDG.E R21, desc[UR12][R10.64+-0x8] ;  /* 0xfffff80c0a157981 */ /* 0x004f24000c1e1900 */
[----:B----4-:R-:W-:-:S05]  /*03f0*/  IADD3 R21, PT, PT, R16, R21, RZ ;  /* 0x0000001510157210 */ /* 0x010fca0007ffe0ff */
[----:B------:R2:W-:Y:S04]  /*0400*/  STG.E desc[UR12][R12.64+-0x8], R21 ;  /* 0xfffff8150c007986 */ /* 0x0005e8000c10190c */
[----:B------:R-:W4:Y:S04]  /*0410*/  LDG.E R16, desc[UR12][R8.64+-0x4] ;  /* 0xfffffc0c08107981 */ /* 0x000f28000c1e1900 */
[----:B---3--:R-:W4:Y:S02]  /*0420*/  LDG.E R23, desc[UR12][R10.64+-0x4] ;  /* 0xfffffc0c0a177981 */ /* 0x008f24000c1e1900 */
[----:B----4-:R-:W-:-:S05]  /*0430*/  IMAD.IADD R23, R16, 0x1, R23 ;  /* 0x0000000110177824 */ /* 0x010fca00078e0217 */
        /* <DEDUP_REMOVED lines=29> */
[----:B------:R-:W2:Y:S04]  /*0610*/  LDG.E R16, desc[UR12][R8.64+0x1c] ;  /* 0x00001c0c08107981 */ /* 0x000ea8000c1e1900 */
[----:B---3--:R-:W2:Y:S01]  /*0620*/  LDG.E R23, desc[UR12][R10.64+0x1c] ;  /* 0x00001c0c0a177981 */ /* 0x008ea2000c1e1900 */
[----:B------:R-:W-:Y:S01]  /*0630*/  IADD3 R15, PT, PT, R15, 0x10, RZ ;  /* 0x000000100f0f7810 */ /* 0x000fe20007ffe0ff */
[----:B------:R-:W-:-:S03]  /*0640*/  VIADD R14, R14, 0x10 ;  /* 0x000000100e0e7836 */ /* 0x000fc60000000000 */
[----:B------:R-:W-:Y:S01]  /*0650*/  ISETP.NE.AND P1, PT, R15, RZ, PT ;  /* 0x000000ff0f00720c */ /* 0x000fe20003f25270 */
[----:B--2---:R-:W-:-:S05]  /*0660*/  IMAD.IADD R23, R16, 0x1, R23 ;  /* 0x0000000110177824 */ /* 0x004fca00078e0217 */
[----:B------:R0:W-:Y:S07]  /*0670*/  STG.E desc[UR12][R12.64+0x1c], R23 ;  /* 0x00001c170c007986 */ /* 0x0001ee000c10190c */
[----:B------:R-:W-:Y:S05]  /*0680*/  @P1 BRA `(.L_x_3) ;  /* 0xfffffff800cc1947 */ /* 0x000fea000383ffff */
.L_x_2:
[----:B------:R-:W-:Y:S05]  /*0690*/  @!P0 BRA `(.L_x_1) ;  /* 0x0000000400688947 */ /* 0x000fea0003800000 */
[----:B------:R-:W-:Y:S02]  /*06a0*/  ISETP.GE.U32.AND P0, PT, R18, 0x8, PT ;  /* 0x000000081200780c */ /* 0x000fe40003f06070 */
[----:B------:R-:W-:-:S04]  /*06b0*/  LOP3.LUT R16, R3, 0x7, RZ, 0xc0, !PT ;  /* 0x0000000703107812 */ /* 0x000fc800078ec0ff */
[----:B------:R-:W-:-:S07]  /*06c0*/  ISETP.NE.AND P1, PT, R16, RZ, PT ;  /* 0x000000ff1000720c */ /* 0x000fce0003f25270 */
[----:B------:R-:W-:Y:S06]  /*06d0*/  @!P0 BRA `(.L_x_4) ;  /* 0x0000000000a08947 */ /* 0x000fec0003800000 */
[----:B------:R-:W1:Y:S01]  /*06e0*/  LDC.64 R8, c[0x0][0x380] ;  /* 0x0000e000ff087b82 */ /* 0x000e620000000a00 */
[----:B------:R-:W-:-:S07]  /*06f0*/  IADD3 R15, PT, PT, R5, R0, RZ ;  /* 0x00000000050f7210 */ /* 0x000fce0007ffe0ff */
[----:B------:R-:W2:Y:S08]  /*0700*/  LDC.64 R10, c[0x0][0x388] ;  /* 0x0000e200ff0a7b82 */ /* 0x000eb00000000a00 */
[----:B0-----:R-:W0:Y:S01]  /*0710*/  LDC.64 R12, c[0x0][0x390] ;  /* 0x0000e400ff0c7b82 */ /* 0x001e220000000a00 */
[----:B-1----:R-:W-:-:S05]  /*0720*/  IMAD.WIDE R8, R15, 0x4, R8 ;  /* 0x000000040f087825 */ /* 0x002fca00078e0208 */
[----:B------:R-:W3:Y:S01]  /*0730*/  LDG.E R14, desc[UR12][R8.64] ;  /* 0x0000000c080e7981 */ /* 0x000ee2000c1e1900 */
[----:B--2---:R-:W-:-:S05]  /*0740*/  IMAD.WIDE R10, R15, 0x4, R10 ;  /* 0x000000040f0a7825 */ /* 0x004fca00078e020a */
[----:B------:R-:W3:Y:S01]  /*0750*/  LDG.E R17, desc[UR12][R10.64] ;  /* 0x0000000c0a117981 */ /* 0x000ee2000c1e1900 */
[----:B0-----:R-:W-:-:S04]  /*0760*/  IMAD.WIDE R12, R15, 0x4, R12 ;  /* 0x000000040f0c7825 */ /* 0x001fc800078e020c */
[----:B---3--:R-:W-:-:S05]  /*0770*/  IMAD.IADD R17, R14, 0x1, R17 ;  /* 0x000000010e117824 */ /* 0x008fca00078e0211 */
[----:B------:R0:W-:Y:S04]  /*0780*/  STG.E desc[UR12][R12.64], R17 ;  /* 0x000000110c007986 */ /* 0x0001e8000c10190c */
[----:B------:R-:W2:Y:S04]  /*0790*/  LDG.E R14, desc[UR12][R8.64+0x4] ;  /* 0x0000040c080e7981 */ /* 0x000ea8000c1e1900 */
[----:B------:R-:W2:Y:S02]  /*07a0*/  LDG.E R15, desc[UR12][R10.64+0x4] ;  /* 0x0000040c0a0f7981 */ /* 0x000ea4000c1e1900 */
[----:B--2---:R-:W-:-:S05]  /*07b0*/  IADD3 R15, PT, PT, R14, R15, RZ ;  /* 0x0000000f0e0f7210 */ /* 0x004fca0007ffe0ff */
[----:B------:R1:W-:Y:S04]  /*07c0*/  STG.E desc[UR12][R12.64+0x4], R15 ;  /* 0x0000040f0c007986 */ /* 0x0003e8000c10190c */
[----:B------:R-:W2:Y:S04]  /*07d0*/  LDG.E R14, desc[UR12][R8.64+0x8] ;  /* 0x0000080c080e7981 */ /* 0x000ea8000c1e1900 */
[----:B------:R-:W2:Y:S02]  /*07e0*/  LDG.E R19, desc[UR12][R10.64+0x8] ;  /* 0x0000080c0a137981 */ /* 0x000ea4000c1e1900 */
[----:B--2---:R-:W-:-:S05]  /*07f0*/  IMAD.IADD R19, R14, 0x1, R19 ;  /* 0x000000010e137824 */ /* 0x004fca00078e0213 */
[----:B------:R2:W-:Y:S04]  /*0800*/  STG.E desc[UR12][R12.64+0x8], R19 ;  /* 0x000008130c007986 */ /* 0x0005e8000c10190c */
[----:B------:R-:W3:Y:S04]  /*0810*/  LDG.E R14, desc[UR12][R8.64+0xc] ;  /* 0x00000c0c080e7981 */ /* 0x000ee8000c1e1900 */
[----:B------:R-:W3:Y:S02]  /*0820*/  LDG.E R21, desc[UR12][R10.64+0xc] ;  /* 0x00000c0c0a157981 */ /* 0x000ee4000c1e1900 */
[----:B---3--:R-:W-:-:S05]  /*0830*/  IADD3 R21, PT, PT, R14, R21, RZ ;  /* 0x000000150e157210 */ /* 0x008fca0007ffe0ff */
[----:B------:R3:W-:Y:S04]  /*0840*/  STG.E desc[UR12][R12.64+0xc], R21 ;  /* 0x00000c150c007986 */ /* 0x0007e8000c10190c */
[----:B------:R-:W4:Y:S04]  /*0850*/  LDG.E R14, desc[UR12][R8.64+0x10] ;  /* 0x0000100c080e7981 */ /* 0x000f28000c1e1900 */
[----:B0-----:R-:W4:Y:S02]  /*0860*/  LDG.E R17, desc[UR12][R10.64+0x10] ;  /* 0x0000100c0a117981 */ /* 0x001f24000c1e1900 */
[----:B----4-:R-:W-:-:S05]  /*0870*/  IMAD.IADD R17, R14, 0x1, R17 ;  /* 0x000000010e117824 */ /* 0x010fca00078e0211 */
[----:B------:R4:W-:Y:S04]  /*0880*/  STG.E desc[UR12][R12.64+0x10], R17 ;  /* 0x000010110c007986 */ /* 0x0009e8000c10190c */
[----:B------:R-:W5:Y:S04]  /*0890*/  LDG.E R14, desc[UR12][R8.64+0x14] ;  /* 0x0000140c080e7981 */ /* 0x000f68000c1e1900 */
[----:B-1----:R-:W5:Y:S02]  /*08a0*/  LDG.E R15, desc[UR12][R10.64+0x14] ;  /* 0x0000140c0a0f7981 */ /* 0x002f64000c1e1900 */
[----:B-----5:R-:W-:-:S05]  /*08b0*/  IADD3 R15, PT, PT, R14, R15, RZ ;  /* 0x0000000f0e0f7210 */ /* 0x020fca0007ffe0ff */
[----:B------:R4:W-:Y:S04]  /*08c0*/  STG.E desc[UR12][R12.64+0x14], R15 ;  /* 0x0000140f0c007986 */ /* 0x0009e8000c10190c */
[----:B------:R-:W5:Y:S04]  /*08d0*/  LDG.E R14, desc[UR12][R8.64+0x18] ;  /* 0x0000180c080e7981 */ /* 0x000f68000c1e1900 */
[----:B--2---:R-:W5:Y:S02]  /*08e0*/  LDG.E R19, desc[UR12][R10.64+0x18] ;  /* 0x0000180c0a137981 */ /* 0x004f64000c1e1900 */
[----:B-----5:R-:W-:-:S05]  /*08f0*/  IMAD.IADD R19, R14, 0x1, R19 ;  /* 0x000000010e137824 */ /* 0x020fca00078e0213 */
[----:B------:R4:W-:Y:S04]  /*0900*/  STG.E desc[UR12][R12.64+0x18], R19 ;  /* 0x000018130c007986 */ /* 0x0009e8000c10190c */
[----:B------:R-:W2:Y:S04]  /*0910*/  LDG.E R14, desc[UR12][R8.64+0x1c] ;  /* 0x00001c0c080e7981 */ /* 0x000ea8000c1e1900 */
[----:B---3--:R-:W2:Y:S01]  /*0920*/  LDG.E R21, desc[UR12][R10.64+0x1c] ;  /* 0x00001c0c0a157981 */ /* 0x008ea2000c1e1900 */
[----:B------:R-:W-:Y:S01]  /*0930*/  VIADD R0, R0, 0x8 ;  /* 0x0000000800007836 */ /* 0x000fe20000000000 */
[----:B--2---:R-:W-:-:S05]  /*0940*/  IADD3 R21, PT, PT, R14, R21, RZ ;  /* 0x000000150e157210 */ /* 0x004fca0007ffe0ff */
[----:B------:R4:W-:Y:S02]  /*0950*/  STG.E desc[UR12][R12.64+0x1c], R21 ;  /* 0x00001c150c007986 */ /* 0x0009e4000c10190c */
.L_x_4:
[----:B------:R-:W-:Y:S05]  /*0960*/  @!P1 BRA `(.L_x_1) ;  /* 0x0000000000b49947 */ /* 0x000fea0003800000 */
[----:B------:R-:W-:Y:S02]  /*0970*/  ISETP.GE.U32.AND P0, PT, R16, 0x4, PT ;  /* 0x000000041000780c */ /* 0x000fe40003f06070 */
[----:B------:R-:W-:-:S04]  /*0980*/  LOP3.LUT R8, R3, 0x3, RZ, 0xc0, !PT ;  /* 0x0000000303087812 */ /* 0x000fc800078ec0ff */
[----:B------:R-:W-:-:S07]  /*0990*/  ISETP.NE.AND P1, PT, R8, RZ, PT ;  /* 0x000000ff0800720c */ /* 0x000fce0003f25270 */
[----:B------:R-:W-:Y:S06]  /*09a0*/  @!P0 BRA `(.L_x_5) ;  /* 0x0000000000608947 */ /* 0x000fec0003800000 */
[----:B------:R-:W1:Y:S01]  /*09b0*/  LDC.64 R10, c[0x0][0x380] ;  /* 0x0000e000ff0a7b82 */ /* 0x000e620000000a00 */
[----:B0---4-:R-:W-:-:S07]  /*09c0*/  IADD3 R17, PT, PT, R5, R0, RZ ;  /* 0x0000000005117210 */ /* 0x011fce0007ffe0ff */
[----:B------:R-:W0:Y:S08]  /*09d0*/  LDC.64 R12, c[0x0][0x388] ;  /* 0x0000e200ff0c7b82 */ /* 0x000e300000000a00 */
[----:B------:R-:W2:Y:S01]  /*09e0*/  LDC.64 R14, c[0x0][0x390] ;  /* 0x0000e400ff0e7b82 */ /* 0x000ea20000000a00 */
[----:B-1----:R-:W-:-:S05]  /*09f0*/  IMAD.WIDE R10, R17, 0x4, R10 ;  /* 0x00000004110a7825 */ /* 0x002fca00078e020a */
[----:B------:R-:W3:Y:S01]  /*0a00*/  LDG.E R9, desc[UR12][R10.64] ;  /* 0x0000000c0a097981 */ /* 0x000ee2000c1e1900 */
[----:B0-----:R-:W-:-:S05]  /*0a10*/  IMAD.WIDE R12, R17, 0x4, R12 ;  /* 0x00000004110c7825 */ /* 0x001fca00078e020c */
[----:B------:R-:W3:Y:S01]  /*0a20*/  LDG.E R16, desc[UR12][R12.64] ;  /* 0x0000000c0c107981 */ /* 0x000ee2000c1e1900 */
[----:B--2---:R-:W-:-:S04]  /*0a30*/  IMAD.WIDE R14, R17, 0x4, R14 ;  /* 0x00000004110e7825 */ /* 0x004fc800078e020e */
        /* <DEDUP_REMOVED lines=10> */
[----:B------:R-:W2:Y:S04]  /*0ae0*/  LDG.E R16, desc[UR12][R10.64+0xc] ;  /* 0x00000c0c0a107981 */ /* 0x000ea8000c1e1900 */
[----:B------:R-:W2:Y:S01]  /*0af0*/  LDG.E R21, desc[UR12][R12.64+0xc] ;  /* 0x00000c0c0c157981 */ /* 0x000ea2000c1e1900 */
[----:B------:R-:W-:Y:S01]  /*0b00*/  VIADD R0, R0, 0x4 ;  /* 0x0000000400007836 */ /* 0x000fe20000000000 */
[----:B--2---:R-:W-:-:S05]  /*0b10*/  IADD3 R21, PT, PT, R16, R21, RZ ;  /* 0x0000001510157210 */ /* 0x004fca0007ffe0ff */
[----:B------:R1:W-:Y:S02]  /*0b20*/  STG.E desc[UR12][R14.64+0xc], R21 ;  /* 0x00000c150e007986 */ /* 0x0003e4000c10190c */
.L_x_5:
[----:B------:R-:W-:Y:S05]  /*0b30*/  @!P1 BRA `(.L_x_1) ;  /* 0x0000000000409947 */ /* 0x000fea0003800000 */
[----:B-1--4-:R-:W1:Y:S01]  /*0b40*/  LDC.64 R14, c[0x0][0x390] ;  /* 0x0000e400ff0e7b82 */ /* 0x012e620000000a00 */
[----:B------:R-:W-:Y:S01]  /*0b50*/  IADD3 R5, PT, PT, R5, R0, RZ ;  /* 0x0000000005057210 */ /* 0x000fe20007ffe0ff */
[----:B------:R-:W-:-:S06]  /*0b60*/  IMAD.MOV R0, RZ, RZ, -R8 ;  /* 0x000000ffff007224 */ /* 0x000fcc00078e0a08 */
[----:B0-----:R-:W0:Y:S08]  /*0b70*/  LDC.64 R12, c[0x0][0x380] ;  /* 0x0000e000ff0c7b82 */ /* 0x001e300000000a00 */
[----:B------:R-:W2:Y:S02]  /*0b80*/  LDC.64 R10, c[0x0][0x388] ;  /* 0x0000e200ff0a7b82 */ /* 0x000ea40000000a00 */
.L_x_6:
[----:B--2---:R-:W-:-:S04]  /*0b90*/  IMAD.WIDE R16, R5, 0x4, R10 ;  /* 0x0000000405107825 */ /* 0x004fc800078e020a */
[C---:B0-----:R-:W-:Y:S02]  /*0ba0*/  IMAD.WIDE R18, R5.reuse, 0x4, R12 ;  /* 0x0000000405127825 */ /* 0x041fe400078e020c */
[----:B------:R-:W2:Y:S04]  /*0bb0*/  LDG.E R17, desc[UR12][R16.64] ;  /* 0x0000000c10117981 */ /* 0x000ea8000c1e1900 */
[----:B------:R-:W2:Y:S01]  /*0bc0*/  LDG.E R18, desc[UR12][R18.64] ;  /* 0x0000000c12127981 */ /* 0x000ea2000c1e1900 */
[C---:B-1-3--:R-:W-:Y:S01]  /*0bd0*/  IMAD.WIDE R8, R5.reuse, 0x4, R14 ;  /* 0x0000000405087825 */ /* 0x04afe200078e020e */
[----:B------:R-:W-:-:S03]  /*0be0*/  IADD3 R5, PT, PT, R5, 0x1, RZ ;  /* 0x0000000105057810 */ /* 0x000fc60007ffe0ff */
[----:B------:R-:W-:-:S05]  /*0bf0*/  VIADD R0, R0, 0x1 ;  /* 0x0000000100007836 */ /* 0x000fca0000000000 */
[----:B------:R-:W-:Y:S02]  /*0c00*/  ISETP.NE.AND P0, PT, R0, RZ, PT ;  /* 0x000000ff0000720c */ /* 0x000fe40003f05270 */
[----:B--2---:R-:W-:-:S05]  /*0c10*/  IADD3 R21, PT, PT, R18, R17, RZ ;  /* 0x0000001112157210 */ /* 0x004fca0007ffe0ff */
[----:B------:R3:W-:Y:S06]  /*0c20*/  STG.E desc[UR12][R8.64], R21 ;  /* 0x0000001508007986 */ /* 0x0007ec000c10190c */
[----:B------:R-:W-:Y:S05]  /*0c30*/  @P0 BRA `(.L_x_6) ;  /* 0xfffffffc00d40947 */ /* 0x000fea000383ffff */
.L_x_1:
[----:B------:R-:W-:Y:S05]  /*0c40*/  BSYNC.RECONVERGENT B0 ;  /* 0x0000000000007941 */ /* 0x000fea0003800200 */
.L_x_0:
[----:B------:R-:W-:-:S04]  /*0c50*/  ISETP.GE.U32.AND P0, PT, R6, R3, PT ;  /* 0x000000030600720c */ /* 0x000fc80003f06070 */
[----:B------:R-:W-:-:S13]  /*0c60*/  ISETP.GE.U32.OR P0, PT, R7, R2, P0 ;  /* 0x000000020700720c */ /* 0x000fda0000706470 */
[----:B------:R-:W-:Y:S05]  /*0c70*/  @P0 EXIT ;  /* 0x000000000000094d */ /* 0x000fea0003800000 */
[----:B------:R-:W2:Y:S08]  /*0c80*/  LDC.64 R2, c[0x0][0x380] ;  /* 0x0000e000ff027b82 */ /* 0x000eb00000000a00 */
[----:B------:R-:W5:Y:S08]  /*0c90*/  LDC.64 R6, c[0x0][0x388] ;  /* 0x0000e200ff067b82 */ /* 0x000f700000000a00 */
[----:B-1-3--:R-:W1:Y:S01]  /*0ca0*/  LDC.64 R8, c[0x0][0x390] ;  /* 0x0000e400ff087b82 */ /* 0x00ae620000000a00 */
[----:B--2---:R-:W-:-:S06]  /*0cb0*/  IMAD.WIDE R2, R4, 0x4, R2 ;  /* 0x0000000404027825 */ /* 0x004fcc00078e0202 */
[----:B------:R-:W2:Y:S01]  /*0cc0*/  LDG.E R2, desc[UR12][R2.64] ;  /* 0x0000000c02027981 */ /* 0x000ea2000c1e1900 */
[----:B-----5:R-:W-:-:S06]  /*0cd0*/  IMAD.WIDE R6, R4, 0x4, R6 ;  /* 0x0000000404067825 */ /* 0x020fcc00078e0206 */
[----:B------:R-:W2:Y:S01]  /*0ce0*/  LDG.E R7, desc[UR12][R6.64] ;  /* 0x0000000c06077981 */ /* 0x000ea2000c1e1900 */
[----:B-1----:R-:W-:-:S04]  /*0cf0*/  IMAD.WIDE R4, R4, 0x4, R8 ;  /* 0x0000000404047825 */ /* 0x002fc800078e0208 */
[----:B--2---:R-:W-:-:S05]  /*0d00*/  IMAD.IADD R9, R2, 0x1, R7 ;  /* 0x0000000102097824 */ /* 0x004fca00078e0207 */
[----:B------:R-:W-:Y:S01]  /*0d10*/  STG.E desc[UR12][R4.64], R9 ;  /* 0x0000000904007986 */ /* 0x000fe2000c10190c */
[----:B------:R-:W-:Y:S05]  /*0d20*/  EXIT ;  /* 0x000000000000794d */ /* 0x000fea0003800000 */
.L_x_7:
[----:B------:R-:W-:-:S00]  /*0d30*/  BRA `(.L_x_7) ;  /* 0xfffffffc00fc7947 */ /* 0x000fc0000383ffff */
[----:B------:R-:W-:-:S00]  /*0d40*/  NOP ;  /* 0x0000000000007918 */ /* 0x000fc00000000000 */
        /* <DEDUP_REMOVED lines=11> */
.L_x_8:


//--------------------- .nv.shared.reserved.0     --------------------------
	.section	.nv.shared.reserved.0,"aw",@nobits
	.weak		__nv_reservedSMEM_offset_0_alias
	.size		__nv_reservedSMEM_offset_0_alias, 0, 64
	.other		__nv_reservedSMEM_offset_0_alias,@"STO_CUDA_RESERVED_SHARED STV_DEFAULT"
__nv_reservedSMEM_offset_0_alias:
	.zero		0
	.zero		64


//--------------------- .nv.constant0._Z9addMatrixPiS_S_ii --------------------------
	.section	.nv.constant0._Z9addMatrixPiS_S_ii,"a",@progbits
	.sectionflags	@""
	.align	4
.nv.constant0._Z9addMatrixPiS_S_ii:
	.zero		928


//--------------------- SYMBOLS --------------------------

	.type		.nv.reservedSmem.offset0,@object
	.size		.nv.reservedSmem.offset0,0x4
